//
// Generated by NVIDIA NVVM Compiler
//
// Compiler Build ID: CL-36424714
// Cuda compilation tools, release 13.0, V13.0.88
// Based on NVVM 20.0.0
//

.version 9.0
.target sm_100
.address_size 64

	// .globl	_Z6conv2dPfS_S_iiii

.visible .entry _Z6conv2dPfS_S_iiii(
	.param .u64 .ptr .align 1 _Z6conv2dPfS_S_iiii_param_0,
	.param .u64 .ptr .align 1 _Z6conv2dPfS_S_iiii_param_1,
	.param .u64 .ptr .align 1 _Z6conv2dPfS_S_iiii_param_2,
	.param .u32 _Z6conv2dPfS_S_iiii_param_3,
	.param .u32 _Z6conv2dPfS_S_iiii_param_4,
	.param .u32 _Z6conv2dPfS_S_iiii_param_5,
	.param .u32 _Z6conv2dPfS_S_iiii_param_6
)
{
	.reg .pred 	%p<95>;
	.reg .b32 	%r<89>;
	.reg .b32 	%f<101>;
	.reg .b64 	%rd<25>;

	ld.param.u64 	%rd10, [_Z6conv2dPfS_S_iiii_param_0];
	ld.param.u64 	%rd11, [_Z6conv2dPfS_S_iiii_param_1];
	ld.param.u64 	%rd9, [_Z6conv2dPfS_S_iiii_param_2];
	ld.param.u32 	%r37, [_Z6conv2dPfS_S_iiii_param_3];
	ld.param.u32 	%r38, [_Z6conv2dPfS_S_iiii_param_4];
	ld.param.u32 	%r39, [_Z6conv2dPfS_S_iiii_param_5];
	ld.param.u32 	%r40, [_Z6conv2dPfS_S_iiii_param_6];
	cvta.to.global.u64 	%rd1, %rd11;
	cvta.to.global.u64 	%rd2, %rd10;
	mov.u32 	%r41, %ctaid.y;
	mov.u32 	%r42, %ntid.y;
	mov.u32 	%r43, %tid.y;
	mad.lo.s32 	%r1, %r41, %r42, %r43;
	mov.u32 	%r44, %ctaid.x;
	mov.u32 	%r45, %ntid.x;
	mov.u32 	%r46, %tid.x;
	mad.lo.s32 	%r2, %r44, %r45, %r46;
	setp.ge.s32 	%p2, %r1, %r38;
	setp.ge.s32 	%p3, %r2, %r37;
	or.pred  	%p4, %p3, %p2;
	mov.f32 	%f99, 0f00000000;
	@%p4 bra 	$L__BB0_47;
	shr.u32 	%r47, %r39, 31;
	add.s32 	%r48, %r39, %r47;
	shr.s32 	%r3, %r48, 1;
	shr.u32 	%r49, %r40, 31;
	add.s32 	%r50, %r40, %r49;
	shr.s32 	%r4, %r50, 1;
	setp.lt.s32 	%p5, %r40, -1;
	@%p5 bra 	$L__BB0_46;
	setp.lt.s32 	%p6, %r39, -1;
	@%p6 bra 	$L__BB0_46;
	neg.s32 	%r80, %r4;
	abs.s32 	%r51, %r3;
	add.s32 	%r6, %r3, %r51;
	add.s32 	%r52, %r6, 1;
	and.b32  	%r7, %r52, 7;
	mov.f32 	%f99, 0f00000000;
$L__BB0_4:
	mov.u32 	%r8, %r80;
	neg.s32 	%r87, %r3;
	setp.lt.u32 	%p7, %r6, 7;
	add.s32 	%r53, %r8, %r1;
	setp.gt.s32 	%p8, %r53, -1;
	setp.lt.s32 	%p9, %r53, %r38;
	and.pred  	%p1, %p8, %p9;
	add.s32 	%r54, %r8, %r4;
	mul.lo.s32 	%r10, %r53, %r37;
	mul.lo.s32 	%r81, %r54, %r39;
	add.s32 	%r12, %r81, %r3;
	@%p7 bra 	$L__BB0_24;
	and.b32  	%r56, %r52, -8;
	neg.s32 	%r84, %r56;
	sub.s32 	%r85, 3, %r3;
	sub.s32 	%r83, %r2, %r3;
	add.s32 	%r82, %r83, %r10;
$L__BB0_6:
	.pragma "nounroll";
	setp.gt.s32 	%p10, %r83, -1;
	setp.lt.s32 	%p11, %r83, %r37;
	and.pred  	%p12, %p10, %p11;
	and.pred  	%p13, %p1, %p12;
	mul.wide.s32 	%rd12, %r82, 4;
	add.s64 	%rd3, %rd2, %rd12;
	mul.wide.s32 	%rd13, %r81, 4;
	add.s64 	%rd4, %rd1, %rd13;
	not.pred 	%p14, %p13;
	@%p14 bra 	$L__BB0_8;
	ld.global.f32 	%f44, [%rd3];
	ld.global.f32 	%f45, [%rd4];
	fma.rn.f32 	%f99, %f44, %f45, %f99;
$L__BB0_8:
	add.s32 	%r57, %r83, 1;
	setp.gt.s32 	%p15, %r57, -1;
	setp.lt.s32 	%p16, %r57, %r37;
	and.pred  	%p17, %p15, %p16;
	and.pred  	%p18, %p1, %p17;
	not.pred 	%p19, %p18;
	@%p19 bra 	$L__BB0_10;
	ld.global.f32 	%f46, [%rd3+4];
	ld.global.f32 	%f47, [%rd4+4];
	fma.rn.f32 	%f99, %f46, %f47, %f99;
$L__BB0_10:
	add.s32 	%r58, %r83, 2;
	setp.gt.s32 	%p20, %r58, -1;
	setp.lt.s32 	%p21, %r58, %r37;
	and.pred  	%p22, %p20, %p21;
	and.pred  	%p23, %p1, %p22;
	not.pred 	%p24, %p23;
	@%p24 bra 	$L__BB0_12;
	ld.global.f32 	%f48, [%rd3+8];
	ld.global.f32 	%f49, [%rd4+8];
	fma.rn.f32 	%f99, %f48, %f49, %f99;
$L__BB0_12:
	add.s32 	%r59, %r83, 3;
	setp.gt.s32 	%p25, %r59, -1;
	setp.lt.s32 	%p26, %r59, %r37;
	and.pred  	%p27, %p25, %p26;
	and.pred  	%p28, %p1, %p27;
	not.pred 	%p29, %p28;
	@%p29 bra 	$L__BB0_14;
	ld.global.f32 	%f50, [%rd3+12];
	ld.global.f32 	%f51, [%rd4+12];
	fma.rn.f32 	%f99, %f50, %f51, %f99;
$L__BB0_14:
	add.s32 	%r60, %r83, 4;
	setp.gt.s32 	%p30, %r60, -1;
	setp.lt.s32 	%p31, %r60, %r37;
	and.pred  	%p32, %p30, %p31;
	and.pred  	%p33, %p1, %p32;
	not.pred 	%p34, %p33;
	@%p34 bra 	$L__BB0_16;
	ld.global.f32 	%f52, [%rd3+16];
	ld.global.f32 	%f53, [%rd4+16];
	fma.rn.f32 	%f99, %f52, %f53, %f99;
$L__BB0_16:
	add.s32 	%r61, %r83, 5;
	setp.gt.s32 	%p35, %r61, -1;
	setp.lt.s32 	%p36, %r61, %r37;
	and.pred  	%p37, %p35, %p36;
	and.pred  	%p38, %p1, %p37;
	not.pred 	%p39, %p38;
	@%p39 bra 	$L__BB0_18;
	ld.global.f32 	%f54, [%rd3+20];
	ld.global.f32 	%f55, [%rd4+20];
	fma.rn.f32 	%f99, %f54, %f55, %f99;
$L__BB0_18:
	add.s32 	%r62, %r83, 6;
	setp.gt.s32 	%p40, %r62, -1;
	setp.lt.s32 	%p41, %r62, %r37;
	and.pred  	%p42, %p40, %p41;
	and.pred  	%p43, %p1, %p42;
	not.pred 	%p44, %p43;
	@%p44 bra 	$L__BB0_20;
	ld.global.f32 	%f56, [%rd3+24];
	ld.global.f32 	%f57, [%rd4+24];
	fma.rn.f32 	%f99, %f56, %f57, %f99;
$L__BB0_20:
	add.s32 	%r63, %r83, 7;
	setp.gt.s32 	%p45, %r63, -1;
	setp.lt.s32 	%p46, %r63, %r37;
	and.pred  	%p47, %p45, %p46;
	and.pred  	%p48, %p1, %p47;
	not.pred 	%p49, %p48;
	@%p49 bra 	$L__BB0_22;
	ld.global.f32 	%f58, [%rd3+28];
	ld.global.f32 	%f59, [%rd4+28];
	fma.rn.f32 	%f99, %f58, %f59, %f99;
$L__BB0_22:
	add.s32 	%r85, %r85, 8;
	add.s32 	%r84, %r84, 8;
	add.s32 	%r83, %r83, 8;
	add.s32 	%r82, %r82, 8;
	add.s32 	%r81, %r81, 8;
	setp.ne.s32 	%p50, %r84, 0;
	@%p50 bra 	$L__BB0_6;
	add.s32 	%r87, %r85, -3;
$L__BB0_24:
	setp.eq.s32 	%p51, %r7, 0;
	@%p51 bra 	$L__BB0_45;
	add.s32 	%r64, %r7, -1;
	setp.lt.u32 	%p52, %r64, 3;
	@%p52 bra 	$L__BB0_35;
	add.s32 	%r29, %r87, %r2;
	setp.gt.s32 	%p53, %r29, -1;
	setp.lt.s32 	%p54, %r29, %r37;
	and.pred  	%p55, %p53, %p54;
	and.pred  	%p57, %p1, %p55;
	add.s32 	%r65, %r29, %r10;
	mul.wide.s32 	%rd14, %r65, 4;
	add.s64 	%rd5, %rd2, %rd14;
	add.s32 	%r66, %r12, %r87;
	mul.wide.s32 	%rd15, %r66, 4;
	add.s64 	%rd6, %rd1, %rd15;
	not.pred 	%p58, %p57;
	@%p58 bra 	$L__BB0_28;
	ld.global.f32 	%f61, [%rd5];
	ld.global.f32 	%f62, [%rd6];
	fma.rn.f32 	%f99, %f61, %f62, %f99;
$L__BB0_28:
	add.s32 	%r67, %r29, 1;
	setp.gt.s32 	%p59, %r67, -1;
	setp.lt.s32 	%p60, %r67, %r37;
	and.pred  	%p61, %p59, %p60;
	and.pred  	%p62, %p1, %p61;
	not.pred 	%p63, %p62;
	@%p63 bra 	$L__BB0_30;
	ld.global.f32 	%f63, [%rd5+4];
	ld.global.f32 	%f64, [%rd6+4];
	fma.rn.f32 	%f99, %f63, %f64, %f99;
$L__BB0_30:
	add.s32 	%r68, %r29, 2;
	setp.gt.s32 	%p64, %r68, -1;
	setp.lt.s32 	%p65, %r68, %r37;
	and.pred  	%p66, %p64, %p65;
	and.pred  	%p67, %p1, %p66;
	not.pred 	%p68, %p67;
	@%p68 bra 	$L__BB0_32;
	ld.global.f32 	%f65, [%rd5+8];
	ld.global.f32 	%f66, [%rd6+8];
	fma.rn.f32 	%f99, %f65, %f66, %f99;
$L__BB0_32:
	add.s32 	%r69, %r29, 3;
	setp.gt.s32 	%p69, %r69, -1;
	setp.lt.s32 	%p70, %r69, %r37;
	and.pred  	%p71, %p69, %p70;
	and.pred  	%p72, %p1, %p71;
	not.pred 	%p73, %p72;
	@%p73 bra 	$L__BB0_34;
	ld.global.f32 	%f67, [%rd5+12];
	ld.global.f32 	%f68, [%rd6+12];
	fma.rn.f32 	%f99, %f67, %f68, %f99;
$L__BB0_34:
	add.s32 	%r87, %r87, 4;
$L__BB0_35:
	and.b32  	%r70, %r52, 3;
	setp.eq.s32 	%p74, %r70, 0;
	@%p74 bra 	$L__BB0_45;
	setp.eq.s32 	%p75, %r70, 1;
	@%p75 bra 	$L__BB0_42;
	add.s32 	%r32, %r87, %r2;
	setp.gt.s32 	%p76, %r32, -1;
	setp.lt.s32 	%p77, %r32, %r37;
	and.pred  	%p78, %p76, %p77;
	and.pred  	%p80, %p1, %p78;
	add.s32 	%r72, %r32, %r10;
	mul.wide.s32 	%rd16, %r72, 4;
	add.s64 	%rd7, %rd2, %rd16;
	add.s32 	%r73, %r12, %r87;
	mul.wide.s32 	%rd17, %r73, 4;
	add.s64 	%rd8, %rd1, %rd17;
	not.pred 	%p81, %p80;
	@%p81 bra 	$L__BB0_39;
	ld.global.f32 	%f70, [%rd7];
	ld.global.f32 	%f71, [%rd8];
	fma.rn.f32 	%f99, %f70, %f71, %f99;
$L__BB0_39:
	add.s32 	%r74, %r32, 1;
	setp.gt.s32 	%p82, %r74, -1;
	setp.lt.s32 	%p83, %r74, %r37;
	and.pred  	%p84, %p82, %p83;
	and.pred  	%p85, %p1, %p84;
	not.pred 	%p86, %p85;
	@%p86 bra 	$L__BB0_41;
	ld.global.f32 	%f72, [%rd7+4];
	ld.global.f32 	%f73, [%rd8+4];
	fma.rn.f32 	%f99, %f72, %f73, %f99;
$L__BB0_41:
	add.s32 	%r87, %r87, 2;
$L__BB0_42:
	and.b32  	%r75, %r6, 1;
	setp.eq.b32 	%p87, %r75, 1;
	@%p87 bra 	$L__BB0_45;
	add.s32 	%r35, %r87, %r2;
	setp.gt.s32 	%p88, %r35, -1;
	setp.lt.s32 	%p89, %r35, %r37;
	and.pred  	%p90, %p88, %p89;
	and.pred  	%p92, %p1, %p90;
	not.pred 	%p93, %p92;
	@%p93 bra 	$L__BB0_45;
	add.s32 	%r76, %r35, %r10;
	mul.wide.s32 	%rd18, %r76, 4;
	add.s64 	%rd19, %rd2, %rd18;
	ld.global.f32 	%f74, [%rd19];
	add.s32 	%r77, %r12, %r87;
	mul.wide.s32 	%rd20, %r77, 4;
	add.s64 	%rd21, %rd1, %rd20;
	ld.global.f32 	%f75, [%rd21];
	fma.rn.f32 	%f99, %f74, %f75, %f99;
$L__BB0_45:
	add.s32 	%r80, %r8, 1;
	abs.s32 	%r78, %r4;
	setp.ne.s32 	%p94, %r8, %r78;
	@%p94 bra 	$L__BB0_4;
$L__BB0_46:
	mad.lo.s32 	%r79, %r37, %r1, %r2;
	cvta.to.global.u64 	%rd22, %rd9;
	mul.wide.s32 	%rd23, %r79, 4;
	add.s64 	%rd24, %rd22, %rd23;
	st.global.f32 	[%rd24], %f99;
$L__BB0_47:
	ret;

}


// ===== COMPILED SASS (sm_100) =====

	.target	sm_100

	.elftype	@"ET_EXEC"


//--------------------- .note.nv.tkinfo           --------------------------
	.section	.note.nv.tkinfo,"",@"SHT_NOTE"
	.sectionflags	@"SHF_NOTE_NV_TKINFO"
	.tkinfo
        /*0018*/ 	.word	0x00000002
        /*0030*/ 	.string	""
        /*0030*/ 	.string	"ptxas"
        /*0030*/ 	.string	"Cuda compilation tools, release 13.0, V13.0.88"
        /*0030*/ 	.string	"Build cuda_13.0.r13.0/compiler.36424714_0"
        /*0030*/ 	.string	"-arch sm_100 -m 64 "



//--------------------- .note.nv.cuinfo           --------------------------
	.section	.note.nv.cuinfo,"",@"SHT_NOTE"
	.sectionflags	@"SHF_NOTE_NV_CUINFO"
        /*0018*/ 	.short	0x0002
        /*001a*/ 	.short	0x0064
        /*001c*/ 	.short	0x0082
	.zero		2


//--------------------- .nv.info                  --------------------------
	.section	.nv.info,"",@"SHT_CUDA_INFO"
	.align	4


	//----- nvinfo : EIATTR_REGCOUNT
	.align		4
        /*0000*/ 	.byte	0x04, 0x2f
        /*0002*/ 	.short	(.L_1 - .L_0)
	.align		4
.L_0:
        /*0004*/ 	.word	index@(_Z6conv2dPfS_S_iiii)
        /*0008*/ 	.word	0x0000001f


	//----- nvinfo : EIATTR_FRAME_SIZE
	.align		4
.L_1:
        /*000c*/ 	.byte	0x04, 0x11
        /*000e*/ 	.short	(.L_3 - .L_2)
	.align		4
.L_2:
        /*0010*/ 	.word	index@(_Z6conv2dPfS_S_iiii)
        /*0014*/ 	.word	0x00000000


	//----- nvinfo : EIATTR_MIN_STACK_SIZE
	.align		4
.L_3:
        /*0018*/ 	.byte	0x04, 0x12
        /*001a*/ 	.short	(.L_5 - .L_4)
	.align		4
.L_4:
        /*001c*/ 	.word	index@(_Z6conv2dPfS_S_iiii)
        /*0020*/ 	.word	0x00000000
.L_5:


//--------------------- .nv.compat                --------------------------
	.section	.nv.compat,"",@"SHT_CUDA_COMPAT_INFO"
	.align	4
        /*0000*/ 	.byte	0x02, 0x09, 0x00, 0x00, 0x02, 0x02, 0x01, 0x00, 0x02, 0x05, 0x05, 0x00, 0x03, 0x07, 0x01, 0x01
        /*0010*/ 	.byte	0x02, 0x03, 0x00, 0x00, 0x02, 0x06, 0x01, 0x00, 0x04, 0x0b, 0x08, 0x00, 0x09, 0x00, 0x00, 0x00
        /*0020*/ 	.byte	0x00, 0x00, 0x00, 0x00


//--------------------- .nv.info._Z6conv2dPfS_S_iiii --------------------------
	.section	.nv.info._Z6conv2dPfS_S_iiii,"",@"SHT_CUDA_INFO"
	.sectionflags	@""
	.align	4


	//----- nvinfo : EIATTR_CUDA_API_VERSION
	.align		4
        /*0000*/ 	.byte	0x04, 0x37
        /*0002*/ 	.short	(.L_7 - .L_6)
.L_6:
        /*0004*/ 	.word	0x00000082


	//----- nvinfo : EIATTR_KPARAM_INFO
	.align		4
.L_7:
        /*0008*/ 	.byte	0x04, 0x17
        /*000a*/ 	.short	(.L_9 - .L_8)
.L_8:
        /*000c*/ 	.word	0x00000000
        /*0010*/ 	.short	0x0006
        /*0012*/ 	.short	0x0024
        /*0014*/ 	.byte	0x00, 0xf0, 0x11, 0x00


	//----- nvinfo : EIATTR_KPARAM_INFO
	.align		4
.L_9:
        /*0018*/ 	.byte	0x04, 0x17
        /*001a*/ 	.short	(.L_11 - .L_10)
.L_10:
        /*001c*/ 	.word	0x00000000
        /*0020*/ 	.short	0x0005
        /*0022*/ 	.short	0x0020
        /*0024*/ 	.byte	0x00, 0xf0, 0x11, 0x00


	//----- nvinfo : EIATTR_KPARAM_INFO
	.align		4
.L_11:
        /*0028*/ 	.byte	0x04, 0x17
        /*002a*/ 	.short	(.L_13 - .L_12)
.L_12:
        /*002c*/ 	.word	0x00000000
        /*0030*/ 	.short	0x0004
        /*0032*/ 	.short	0x001c
        /*0034*/ 	.byte	0x00, 0xf0, 0x11, 0x00


	//----- nvinfo : EIATTR_KPARAM_INFO
	.align		4
.L_13:
        /*0038*/ 	.byte	0x04, 0x17
        /*003a*/ 	.short	(.L_15 - .L_14)
.L_14:
        /*003c*/ 	.word	0x00000000
        /*0040*/ 	.short	0x0003
        /*0042*/ 	.short	0x0018
        /*0044*/ 	.byte	0x00, 0xf0, 0x11, 0x00


	//----- nvinfo : EIATTR_KPARAM_INFO
	.align		4
.L_15:
        /*0048*/ 	.byte	0x04, 0x17
        /*004a*/ 	.short	(.L_17 - .L_16)
.L_16:
        /*004c*/ 	.word	0x00000000
        /*0050*/ 	.short	0x0002
        /*0052*/ 	.short	0x0010
        /*0054*/ 	.byte	0x00, 0xf5, 0x21, 0x00


	//----- nvinfo : EIATTR_KPARAM_INFO
	.align		4
.L_17:
        /*0058*/ 	.byte	0x04, 0x17
        /*005a*/ 	.short	(.L_19 - .L_18)
.L_18:
        /*005c*/ 	.word	0x00000000
        /*0060*/ 	.short	0x0001
        /*0062*/ 	.short	0x0008
        /*0064*/ 	.byte	0x00, 0xf5, 0x21, 0x00


	//----- nvinfo : EIATTR_KPARAM_INFO
	.align		4
.L_19:
        /*0068*/ 	.byte	0x04, 0x17
        /*006a*/ 	.short	(.L_21 - .L_20)
.L_20:
        /*006c*/ 	.word	0x00000000
        /*0070*/ 	.short	0x0000
        /*0072*/ 	.short	0x0000
        /*0074*/ 	.byte	0x00, 0xf5, 0x21, 0x00


	//----- nvinfo : EIATTR_SPARSE_MMA_MASK
	.align		4
.L_21:
        /*0078*/ 	.byte	0x03, 0x50
        /*007a*/ 	.short	0x0000


	//----- nvinfo : EIATTR_MAXREG_COUNT
	.align		4
        /*007c*/ 	.byte	0x03, 0x1b
        /*007e*/ 	.short	0x00ff


	//----- nvinfo : EIATTR_MERCURY_ISA_VERSION
	.align		4
        /*0080*/ 	.byte	0x03, 0x5f
        /*0082*/ 	.short	0x0101


	//----- nvinfo : EIATTR_VRC_CTA_INIT_COUNT
	.align		4
        /*0084*/ 	.byte	0x02, 0x4a
	.zero		1
	.zero		1


	//----- nvinfo : EIATTR_EXIT_INSTR_OFFSETS
	.align		4
        /*0088*/ 	.byte	0x04, 0x1c
        /*008a*/ 	.short	(.L_23 - .L_22)


	//   ....[0]....
.L_22:
        /*008c*/ 	.word	0x000000c0


	//   ....[1]....
        /*0090*/ 	.word	0x00000d40


	//----- nvinfo : EIATTR_CRS_STACK_SIZE
	.align		4
.L_23:
        /*0094*/ 	.byte	0x04, 0x1e
        /*0096*/ 	.short	(.L_25 - .L_24)
.L_24:
        /*0098*/ 	.word	0x00000000


	//----- nvinfo : EIATTR_CBANK_PARAM_SIZE
	.align		4
.L_25:
        /*009c*/ 	.byte	0x03, 0x19
        /*009e*/ 	.short	0x0028


	//----- nvinfo : EIATTR_PARAM_CBANK
	.align		4
        /*00a0*/ 	.byte	0x04, 0x0a
        /*00a2*/ 	.short	(.L_27 - .L_26)
	.align		4
.L_26:
        /*00a4*/ 	.word	index@(.nv.constant0._Z6conv2dPfS_S_iiii)
        /*00a8*/ 	.short	0x0380
        /*00aa*/ 	.short	0x0028


	//----- nvinfo : EIATTR_SW_WAR
	.align		4
.L_27:
        /*00ac*/ 	.byte	0x04, 0x36
        /*00ae*/ 	.short	(.L_29 - .L_28)
.L_28:
        /*00b0*/ 	.word	0x00000008
.L_29:


//--------------------- .nv.callgraph             --------------------------
	.section	.nv.callgraph,"",@"SHT_CUDA_CALLGRAPH"
	.align	4
	.sectionentsize	8
	.align		4
        /*0000*/ 	.word	0x00000000
	.align		4
        /*0004*/ 	.word	0xffffffff
	.align		4
        /*0008*/ 	.word	0x00000000
	.align		4
        /*000c*/ 	.word	0xfffffffe
	.align		4
        /*0010*/ 	.word	0x00000000
	.align		4
        /*0014*/ 	.word	0xfffffffd
	.align		4
        /*0018*/ 	.word	0x00000000
	.align		4
        /*001c*/ 	.word	0xfffffffc


//--------------------- .text._Z6conv2dPfS_S_iiii --------------------------
	.section	.text._Z6conv2dPfS_S_iiii,"ax",@progbits
	.align	128
        .global         _Z6conv2dPfS_S_iiii
        .type           _Z6conv2dPfS_S_iiii,@function
        .size           _Z6conv2dPfS_S_iiii,(.L_x_9 - _Z6conv2dPfS_S_iiii)
        .other          _Z6conv2dPfS_S_iiii,@"STO_CUDA_ENTRY STV_DEFAULT"
_Z6conv2dPfS_S_iiii:
.text._Z6conv2dPfS_S_iiii:
[----:B------:R-:W-:Y:S01]  /*0000*/  LDC R1, c[0x0][0x37c] ;  /* 0x0000df00ff017b82 */ /* 0x000fe20000000800 */
[----:B------:R-:W0:Y:S07]  /*0010*/  S2R R3, SR_TID.Y ;  /* 0x0000000000037919 */ /* 0x000e2e0000002200 */
[----:B------:R-:W0:Y:S01]  /*0020*/  S2UR UR4, SR_CTAID.Y ;  /* 0x00000000000479c3 */ /* 0x000e220000002600 */
[----:B------:R-:W1:Y:S01]  /*0030*/  LDCU.64 UR6, c[0x0][0x398] ;  /* 0x00007300ff0677ac */ /* 0x000e620008000a00 */
[----:B------:R-:W2:Y:S06]  /*0040*/  S2R R5, SR_TID.X ;  /* 0x0000000000057919 */ /* 0x000eac0000002100 */
[----:B------:R-:W0:Y:S08]  /*0050*/  LDC R0, c[0x0][0x364] ;  /* 0x0000d900ff007b82 */ /* 0x000e300000000800 */
[----:B------:R-:W2:Y:S08]  /*0060*/  S2UR UR5, SR_CTAID.X ;  /* 0x00000000000579c3 */ /* 0x000eb00000002500 */
[----:B------:R-:W2:Y:S01]  /*0070*/  LDC R2, c[0x0][0x360] ;  /* 0x0000d800ff027b82 */ /* 0x000ea20000000800 */
[----:B0-----:R-:W-:-:S05]  /*0080*/  IMAD R0, R0, UR4, R3 ;  /* 0x0000000400007c24 */ /* 0x001fca000f8e0203 */
[----:B-1----:R-:W-:Y:S01]  /*0090*/  ISETP.GE.AND P0, PT, R0, UR7, PT ;  /* 0x0000000700007c0c */ /* 0x002fe2000bf06270 */
[----:B--2---:R-:W-:-:S05]  /*00a0*/  IMAD R3, R2, UR5, R5 ;  /* 0x0000000502037c24 */ /* 0x004fca000f8e0205 */
[----:B------:R-:W-:-:S13]  /*00b0*/  ISETP.GE.OR P0, PT, R3, UR6, P0 ;  /* 0x0000000603007c0c */ /* 0x000fda0008706670 */
[----:B------:R-:W-:Y:S05]  /*00c0*/  @P0 EXIT ;  /* 0x000000000000094d */ /* 0x000fea0003800000 */
[----:B------:R-:W0:Y:S01]  /*00d0*/  LDC R5, c[0x0][0x3a4] ;  /* 0x0000e900ff057b82 */ /* 0x000e220000000800 */
[----:B------:R-:W1:Y:S01]  /*00e0*/  LDCU.64 UR4, c[0x0][0x358] ;  /* 0x00006b00ff0477ac */ /* 0x000e620008000a00 */
[----:B------:R-:W-:Y:S01]  /*00f0*/  IMAD.MOV.U32 R7, RZ, RZ, RZ ;  /* 0x000000ffff077224 */ /* 0x000fe200078e00ff */
[----:B0-----:R-:W-:-:S13]  /*0100*/  ISETP.GE.AND P0, PT, R5, -0x1, PT ;  /* 0xffffffff0500780c */ /* 0x001fda0003f06270 */
[----:B-1----:R-:W-:Y:S05]  /*0110*/  @!P0 BRA `(.L_x_0) ;  /* 0x0000000800f48947 */ /* 0x002fea0003800000 */
[----:B------:R-:W0:Y:S01]  /*0120*/  LDC R2, c[0x0][0x3a0] ;  /* 0x0000e800ff027b82 */ /* 0x000e220000000800 */
[----:B------:R-:W-:Y:S02]  /*0130*/  LEA.HI R5, R5, R5, RZ, 0x1 ;  /* 0x0000000505057211 */ /* 0x000fe400078f08ff */
[C---:B0-----:R-:W-:Y:S02]  /*0140*/  ISETP.GE.AND P0, PT, R2.reuse, -0x1, PT ;  /* 0xffffffff0200780c */ /* 0x041fe40003f06270 */
[----:B------:R-:W-:-:S11]  /*0150*/  LEA.HI R2, R2, R2, RZ, 0x1 ;  /* 0x0000000202027211 */ /* 0x000fd600078f08ff */
[----:B------:R-:W-:Y:S05]  /*0160*/  @!P0 BRA `(.L_x_0) ;  /* 0x0000000800e08947 */ /* 0x000fea0003800000 */
[----:B------:R-:W-:Y:S02]  /*0170*/  SHF.R.S32.HI R2, RZ, 0x1, R2 ;  /* 0x00000001ff027819 */ /* 0x000fe40000011402 */
[----:B------:R-:W-:Y:S02]  /*0180*/  SHF.R.S32.HI R5, RZ, 0x1, R5 ;  /* 0x00000001ff057819 */ /* 0x000fe40000011405 */
[----:B------:R-:W-:-:S03]  /*0190*/  IABS R7, R2 ;  /* 0x0000000200077213 */ /* 0x000fc60000000000 */
[----:B------:R-:W-:Y:S02]  /*01a0*/  IMAD.MOV R6, RZ, RZ, -R5 ;  /* 0x000000ffff067224 */ /* 0x000fe400078e0a05 */
[----:B------:R-:W-:Y:S02]  /*01b0*/  IMAD.IADD R4, R2, 0x1, R7 ;  /* 0x0000000102047824 */ /* 0x000fe400078e0207 */
[----:B------:R-:W-:Y:S02]  /*01c0*/  IMAD.MOV.U32 R7, RZ, RZ, RZ ;  /* 0x000000ffff077224 */ /* 0x000fe400078e00ff */
[----:B------:R-:W-:-:S05]  /*01d0*/  VIADD R16, R4, 0x1 ;  /* 0x0000000104107836 */ /* 0x000fca0000000000 */
[----:B------:R-:W-:-:S07]  /*01e0*/  LOP3.LUT R15, R16, 0x7, RZ, 0xc0, !PT ;  /* 0x00000007100f7812 */ /* 0x000fce00078ec0ff */
.L_x_7:
[----:B------:R-:W0:Y:S01]  /*01f0*/  LDCU UR6, c[0x0][0x39c] ;  /* 0x00007380ff0677ac */ /* 0x000e220008000800 */
[----:B------:R-:W-:Y:S01]  /*0200*/  ISETP.GE.U32.AND P1, PT, R4, 0x7, PT ;  /* 0x000000070400780c */ /* 0x000fe20003f26070 */
[----:B------:R-:W-:Y:S01]  /*0210*/  IMAD.IADD R9, R0, 0x1, R6 ;  /* 0x0000000100097824 */ /* 0x000fe200078e0206 */
[----:B------:R-:W-:Y:S01]  /*0220*/  IABS R11, R5 ;  /* 0x00000005000b7213 */ /* 0x000fe20000000000 */
[----:B------:R-:W1:Y:S01]  /*0230*/  LDCU UR7, c[0x0][0x3a0] ;  /* 0x00007400ff0777ac */ /* 0x000e620008000800 */
[C---:B------:R-:W-:Y:S02]  /*0240*/  IMAD.IADD R8, R6.reuse, 0x1, R5 ;  /* 0x0000000106087824 */ /* 0x040fe400078e0205 */
[C---:B------:R-:W-:Y:S01]  /*0250*/  ISETP.NE.AND P4, PT, R6.reuse, R11, PT ;  /* 0x0000000b0600720c */ /* 0x040fe20003f85270 */
[----:B------:R-:W-:Y:S02]  /*0260*/  IMAD.MOV R14, RZ, RZ, -R2 ;  /* 0x000000ffff0e7224 */ /* 0x000fe400078e0a02 */
[----:B------:R-:W-:Y:S01]  /*0270*/  VIADD R6, R6, 0x1 ;  /* 0x0000000106067836 */ /* 0x000fe20000000000 */
[----:B0-----:R-:W-:Y:S01]  /*0280*/  ISETP.GE.AND P0, PT, R9, UR6, PT ;  /* 0x0000000609007c0c */ /* 0x001fe2000bf06270 */
[----:B-1----:R-:W-:-:S03]  /*0290*/  IMAD R17, R8, UR7, RZ ;  /* 0x0000000708117c24 */ /* 0x002fc6000f8e02ff */
[----:B------:R-:W-:Y:S01]  /*02a0*/  ISETP.GT.AND P0, PT, R9, -0x1, !P0 ;  /* 0xffffffff0900780c */ /* 0x000fe20004704270 */
[----:B------:R-:W-:Y:S01]  /*02b0*/  IMAD.IADD R8, R17, 0x1, R2 ;  /* 0x0000000111087824 */ /* 0x000fe200078e0202 */
[----:B------:R-:W-:Y:S11]  /*02c0*/  @!P1 BRA `(.L_x_1) ;  /* 0x0000000400289947 */ /* 0x000ff60003800000 */
[----:B------:R-:W0:Y:S01]  /*02d0*/  LDCU UR6, c[0x0][0x398] ;  /* 0x00007300ff0677ac */ /* 0x000e220008000800 */
[----:B------:R-:W-:Y:S01]  /*02e0*/  LOP3.LUT R20, R16, 0xfffffff8, RZ, 0xc0, !PT ;  /* 0xfffffff810147812 */ /* 0x000fe200078ec0ff */
[----:B------:R-:W-:Y:S01]  /*02f0*/  IMAD.IADD R14, R3, 0x1, -R2 ;  /* 0x00000001030e7824 */ /* 0x000fe200078e0a02 */
[----:B------:R-:W-:Y:S01]  /*0300*/  IADD3 R18, PT, PT, -R2, 0x3, RZ ;  /* 0x0000000302127810 */ /* 0x000fe20007ffe1ff */
[----:B------:R-:W1:Y:S02]  /*0310*/  LDCU UR7, c[0x0][0x398] ;  /* 0x00007300ff0777ac */ /* 0x000e640008000800 */
[----:B------:R-:W-:Y:S02]  /*0320*/  IMAD.MOV R20, RZ, RZ, -R20 ;  /* 0x000000ffff147224 */ /* 0x000fe400078e0a14 */
[----:B0-----:R-:W-:-:S07]  /*0330*/  IMAD R19, R9, UR6, R14 ;  /* 0x0000000609137c24 */ /* 0x001fce000f8e020e */
.L_x_2:
[----:B------:R-:W0:Y:S01]  /*0340*/  LDC.64 R12, c[0x0][0x380] ;  /* 0x0000e000ff0c7b82 */ /* 0x000e220000000a00 */
[----:B-1----:R-:W-:-:S04]  /*0350*/  ISETP.GE.AND P1, PT, R14, UR7, PT ;  /* 0x000000070e007c0c */ /* 0x002fc8000bf26270 */
[----:B------:R-:W-:-:S03]  /*0360*/  ISETP.GT.AND P1, PT, R14, -0x1, !P1 ;  /* 0xffffffff0e00780c */ /* 0x000fc60004f24270 */
[----:B------:R-:W1:Y:S01]  /*0370*/  LDC.64 R10, c[0x0][0x388] ;  /* 0x0000e200ff0a7b82 */ /* 0x000e620000000a00 */
[----:B------:R-:W-:Y:S01]  /*0380*/  PLOP3.LUT P1, PT, P0, P1, PT, 0x80, 0x8 ;  /* 0x000000000008781c */ /* 0x000fe20000723070 */
[----:B------:R-:W-:Y:S02]  /*0390*/  VIADD R23, R14, 0x1 ;  /* 0x000000010e177836 */ /* 0x000fe40000000000 */
[----:B0-----:R-:W-:-:S10]  /*03a0*/  IMAD.WIDE R12, R19, 0x4, R12 ;  /* 0x00000004130c7825 */ /* 0x001fd400078e020c */
[----:B------:R-:W2:Y:S01]  /*03b0*/  @P1 LDG.E R22, desc[UR4][R12.64] ;  /* 0x000000040c161981 */ /* 0x000ea2000c1e1900 */
[----:B-1----:R-:W-:-:S05]  /*03c0*/  IMAD.WIDE R10, R17, 0x4, R10 ;  /* 0x00000004110a7825 */ /* 0x002fca00078e020a */
[----:B------:R-:W2:Y:S01]  /*03d0*/  @P1 LDG.E R21, desc[UR4][R10.64] ;  /* 0x000000040a151981 */ /* 0x000ea2000c1e1900 */
[----:B------:R-:W-:-:S04]  /*03e0*/  ISETP.GE.AND P2, PT, R23, UR7, PT ;  /* 0x0000000717007c0c */ /* 0x000fc8000bf46270 */
[----:B------:R-:W-:-:S04]  /*03f0*/  ISETP.GT.AND P2, PT, R23, -0x1, !P2 ;  /* 0xffffffff1700780c */ /* 0x000fc80005744270 */
[----:B------:R-:W-:-:S13]  /*0400*/  PLOP3.LUT P2, PT, P0, P2, PT, 0x80, 0x8 ;  /* 0x000000000008781c */ /* 0x000fda0000745070 */
[----:B------:R-:W3:Y:S04]  /*0410*/  @P2 LDG.E R26, desc[UR4][R12.64+0x4] ;  /* 0x000004040c1a2981 */ /* 0x000ee8000c1e1900 */
[----:B------:R-:W3:Y:S01]  /*0420*/  @P2 LDG.E R23, desc[UR4][R10.64+0x4] ;  /* 0x000004040a172981 */ /* 0x000ee2000c1e1900 */
[----:B------:R-:W-:-:S05]  /*0430*/  VIADD R24, R14, 0x2 ;  /* 0x000000020e187836 */ /* 0x000fca0000000000 */
[----:B------:R-:W-:-:S04]  /*0440*/  ISETP.GE.AND P5, PT, R24, UR7, PT ;  /* 0x0000000718007c0c */ /* 0x000fc8000bfa6270 */
[----:B------:R-:W-:-:S04]  /*0450*/  ISETP.GT.AND P5, PT, R24, -0x1, !P5 ;  /* 0xffffffff1800780c */ /* 0x000fc80006fa4270 */
[----:B------:R-:W-:Y:S01]  /*0460*/  PLOP3.LUT P5, PT, P0, P5, PT, 0x80, 0x8 ;  /* 0x000000000008781c */ /* 0x000fe200007ab070 */
[----:B------:R-:W-:-:S12]  /*0470*/  VIADD R25, R14, 0x3 ;  /* 0x000000030e197836 */ /* 0x000fd80000000000 */
[----:B------:R-:W4:Y:S01]  /*0480*/  @P5 LDG.E R24, desc[UR4][R12.64+0x8] ;  /* 0x000008040c185981 */ /* 0x000f22000c1e1900 */
[----:B--2---:R-:W-:-:S03]  /*0490*/  @P1 FFMA R7, R22, R21, R7 ;  /* 0x0000001516071223 */ /* 0x004fc60000000007 */
[----:B------:R-:W4:Y:S01]  /*04a0*/  @P5 LDG.E R22, desc[UR4][R10.64+0x8] ;  /* 0x000008040a165981 */ /* 0x000f22000c1e1900 */
[----:B------:R-:W-:Y:S01]  /*04b0*/  ISETP.GE.AND P1, PT, R25, UR7, PT ;  /* 0x0000000719007c0c */ /* 0x000fe2000bf26270 */
[----:B------:R-:W-:-:S03]  /*04c0*/  VIADD R21, R14, 0x4 ;  /* 0x000000040e157836 */ /* 0x000fc60000000000 */
[----:B------:R-:W-:Y:S02]  /*04d0*/  ISETP.GT.AND P1, PT, R25, -0x1, !P1 ;  /* 0xffffffff1900780c */ /* 0x000fe40004f24270 */
[C---:B------:R-:W-:Y:S02]  /*04e0*/  ISETP.GE.AND P3, PT, R21.reuse, UR7, PT ;  /* 0x0000000715007c0c */ /* 0x040fe4000bf66270 */
[----:B------:R-:W-:Y:S02]  /*04f0*/  PLOP3.LUT P1, PT, P0, P1, PT, 0x80, 0x8 ;  /* 0x000000000008781c */ /* 0x000fe40000723070 */
[----:B------:R-:W-:-:S04]  /*0500*/  ISETP.GT.AND P3, PT, R21, -0x1, !P3 ;  /* 0xffffffff1500780c */ /* 0x000fc80005f64270 */
[----:B------:R-:W-:-:S07]  /*0510*/  PLOP3.LUT P3, PT, P0, P3, PT, 0x80, 0x8 ;  /* 0x000000000008781c */ /* 0x000fce0000767070 */
[----:B------:R-:W2:Y:S01]  /*0520*/  @P1 LDG.E R21, desc[UR4][R12.64+0xc] ;  /* 0x00000c040c151981 */ /* 0x000ea2000c1e1900 */
[----:B---3--:R-:W-:-:S03]  /*0530*/  @P2 FFMA R7, R26, R23, R7 ;  /* 0x000000171a072223 */ /* 0x008fc60000000007 */
[----:B------:R-:W2:Y:S04]  /*0540*/  @P1 LDG.E R23, desc[UR4][R10.64+0xc] ;  /* 0x00000c040a171981 */ /* 0x000ea8000c1e1900 */
[----:B------:R-:W3:Y:S04]  /*0550*/  @P3 LDG.E R28, desc[UR4][R12.64+0x10] ;  /* 0x000010040c1c3981 */ /* 0x000ee8000c1e1900 */
[----:B------:R-:W3:Y:S01]  /*0560*/  @P3 LDG.E R26, desc[UR4][R10.64+0x10] ;  /* 0x000010040a1a3981 */ /* 0x000ee2000c1e1900 */
[----:B----4-:R-:W-:Y:S01]  /*0570*/  @P5 FFMA R7, R24, R22, R7 ;  /* 0x0000001618075223 */ /* 0x010fe20000000007 */
[----:B------:R-:W-:-:S02]  /*0580*/  VIADD R22, R14, 0x5 ;  /* 0x000000050e167836 */ /* 0x000fc40000000000 */
[----:B------:R-:W-:-:S03]  /*0590*/  VIADD R24, R14, 0x6 ;  /* 0x000000060e187836 */ /* 0x000fc60000000000 */
[----:B------:R-:W-:Y:S02]  /*05a0*/  ISETP.GE.AND P5, PT, R22, UR7, PT ;  /* 0x0000000716007c0c */ /* 0x000fe4000bfa6270 */
[----:B------:R-:W-:Y:S02]  /*05b0*/  ISETP.GE.AND P2, PT, R24, UR7, PT ;  /* 0x0000000718007c0c */ /* 0x000fe4000bf46270 */
[----:B------:R-:W-:Y:S01]  /*05c0*/  ISETP.GT.AND P5, PT, R22, -0x1, !P5 ;  /* 0xffffffff1600780c */ /* 0x000fe20006fa4270 */
[----:B------:R-:W-:Y:S01]  /*05d0*/  VIADD R22, R14, 0x7 ;  /* 0x000000070e167836 */ /* 0x000fe20000000000 */
[----:B------:R-:W-:Y:S02]  /*05e0*/  ISETP.GT.AND P2, PT, R24, -0x1, !P2 ;  /* 0xffffffff1800780c */ /* 0x000fe40005744270 */
[----:B------:R-:W-:Y:S02]  /*05f0*/  PLOP3.LUT P5, PT, P0, P5, PT, 0x80, 0x8 ;  /* 0x000000000008781c */ /* 0x000fe400007ab070 */
[----:B------:R-:W-:-:S02]  /*0600*/  ISETP.GE.AND P6, PT, R22, UR7, PT ;  /* 0x0000000716007c0c */ /* 0x000fc4000bfc6270 */
[----:B------:R-:W-:Y:S02]  /*0610*/  PLOP3.LUT P2, PT, P0, P2, PT, 0x80, 0x8 ;  /* 0x000000000008781c */ /* 0x000fe40000745070 */
[----:B------:R-:W-:-:S04]  /*0620*/  ISETP.GT.AND P6, PT, R22, -0x1, !P6 ;  /* 0xffffffff1600780c */ /* 0x000fc800077c4270 */
[----:B------:R-:W-:Y:S01]  /*0630*/  PLOP3.LUT P6, PT, P0, P6, PT, 0x80, 0x8 ;  /* 0x000000000008781c */ /* 0x000fe200007cd070 */
[----:B--2---:R-:W-:Y:S02]  /*0640*/  @P1 FFMA R7, R21, R23, R7 ;  /* 0x0000001715071223 */ /* 0x004fe40000000007 */
[----:B------:R-:W2:Y:S04]  /*0650*/  @P5 LDG.E R22, desc[UR4][R12.64+0x14] ;  /* 0x000014040c165981 */ /* 0x000ea8000c1e1900 */
[----:B------:R-:W2:Y:S04]  /*0660*/  @P5 LDG.E R21, desc[UR4][R10.64+0x14] ;  /* 0x000014040a155981 */ /* 0x000ea8000c1e1900 */
[----:B------:R-:W4:Y:S01]  /*0670*/  @P2 LDG.E R24, desc[UR4][R12.64+0x18] ;  /* 0x000018040c182981 */ /* 0x000f22000c1e1900 */
[----:B---3--:R-:W-:-:S03]  /*0680*/  @P3 FFMA R7, R28, R26, R7 ;  /* 0x0000001a1c073223 */ /* 0x008fc60000000007 */
[----:B------:R-:W4:Y:S04]  /*0690*/  @P2 LDG.E R23, desc[UR4][R10.64+0x18] ;  /* 0x000018040a172981 */ /* 0x000f28000c1e1900 */
[----:B------:R-:W3:Y:S04]  /*06a0*/  @P6 LDG.E R26, desc[UR4][R12.64+0x1c] ;  /* 0x00001c040c1a6981 */ /* 0x000ee8000c1e1900 */
[----:B------:R-:W3:Y:S01]  /*06b0*/  @P6 LDG.E R25, desc[UR4][R10.64+0x1c] ;  /* 0x00001c040a196981 */ /* 0x000ee2000c1e1900 */
[----:B------:R-:W-:-:S04]  /*06c0*/  IADD3 R20, PT, PT, R20, 0x8, RZ ;  /* 0x0000000814147810 */ /* 0x000fc80007ffe0ff */
[----:B------:R-:W-:Y:S01]  /*06d0*/  ISETP.NE.AND P1, PT, R20, RZ, PT ;  /* 0x000000ff1400720c */ /* 0x000fe20003f25270 */
[----:B------:R-:W-:Y:S02]  /*06e0*/  VIADD R18, R18, 0x8 ;  /* 0x0000000812127836 */ /* 0x000fe40000000000 */
[----:B------:R-:W-:Y:S02]  /*06f0*/  VIADD R14, R14, 0x8 ;  /* 0x000000080e0e7836 */ /* 0x000fe40000000000 */
[----:B------:R-:W-:Y:S02]  /*0700*/  VIADD R19, R19, 0x8 ;  /* 0x0000000813137836 */ /* 0x000fe40000000000 */
[----:B------:R-:W-:Y:S02]  /*0710*/  VIADD R17, R17, 0x8 ;  /* 0x0000000811117836 */ /* 0x000fe40000000000 */
[----:B--2---:R-:W-:-:S04]  /*0720*/  @P5 FFMA R7, R22, R21, R7 ;  /* 0x0000001516075223 */ /* 0x004fc80000000007 */
[----:B----4-:R-:W-:-:S04]  /*0730*/  @P2 FFMA R7, R24, R23, R7 ;  /* 0x0000001718072223 */ /* 0x010fc80000000007 */
[----:B---3--:R-:W-:Y:S01]  /*0740*/  @P6 FFMA R7, R26, R25, R7 ;  /* 0x000000191a076223 */ /* 0x008fe20000000007 */
[----:B------:R-:W-:Y:S06]  /*0750*/  @P1 BRA `(.L_x_2) ;  /* 0xfffffff800f81947 */ /* 0x000fec000383ffff */
[----:B------:R-:W-:-:S07]  /*0760*/  VIADD R14, R18, 0xfffffffd ;  /* 0xfffffffd120e7836 */ /* 0x000fce0000000000 */
.L_x_1:
[----:B------:R-:W-:-:S13]  /*0770*/  ISETP.NE.AND P1, PT, R15, RZ, PT ;  /* 0x000000ff0f00720c */ /* 0x000fda0003f25270 */
[----:B------:R-:W-:Y:S05]  /*0780*/  @!P1 BRA `(.L_x_3) ;  /* 0x0000000400549947 */ /* 0x000fea0003800000 */
[----:B------:R-:W-:Y:S01]  /*0790*/  VIADD R10, R15, 0xffffffff ;  /* 0xffffffff0f0a7836 */ /* 0x000fe20000000000 */
[----:B------:R-:W-:-:S04]  /*07a0*/  LOP3.LUT P6, R23, R16, 0x3, RZ, 0xc0, !PT ;  /* 0x0000000310177812 */ /* 0x000fc800078cc0ff */
[----:B------:R-:W-:-:S13]  /*07b0*/  ISETP.GE.U32.AND P1, PT, R10, 0x3, PT ;  /* 0x000000030a00780c */ /* 0x000fda0003f26070 */
[----:B------:R-:W-:Y:S05]  /*07c0*/  @!P1 BRA `(.L_x_4) ;  /* 0x0000000000909947 */ /* 0x000fea0003800000 */
[----:B------:R-:W0:Y:S01]  /*07d0*/  LDCU UR6, c[0x0][0x398] ;  /* 0x00007300ff0677ac */ /* 0x000e220008000800 */
[----:B------:R-:W1:Y:S01]  /*07e0*/  LDC.64 R12, c[0x0][0x380] ;  /* 0x0000e000ff0c7b82 */ /* 0x000e620000000a00 */
[----:B------:R-:W-:-:S04]  /*07f0*/  IMAD.IADD R18, R3, 0x1, R14 ;  /* 0x0000000103127824 */ /* 0x000fc800078e020e */
[C---:B------:R-:W-:Y:S01]  /*0800*/  VIADD R17, R18.reuse, 0x1 ;  /* 0x0000000112117836 */ /* 0x040fe20000000000 */
[C---:B------:R-:W-:Y:S01]  /*0810*/  IADD3 R20, PT, PT, R18.reuse, 0x3, RZ ;  /* 0x0000000312147810 */ /* 0x040fe20007ffe0ff */
[C---:B------:R-:W-:Y:S01]  /*0820*/  VIADD R19, R18.reuse, 0x2 ;  /* 0x0000000212137836 */ /* 0x040fe20000000000 */
[----:B------:R-:W2:Y:S01]  /*0830*/  LDC.64 R10, c[0x0][0x388] ;  /* 0x0000e200ff0a7b82 */ /* 0x000ea20000000a00 */
[C---:B0-----:R-:W-:Y:S02]  /*0840*/  ISETP.GE.AND P1, PT, R18.reuse, UR6, PT ;  /* 0x0000000612007c0c */ /* 0x041fe4000bf26270 */
[----:B------:R-:W-:Y:S02]  /*0850*/  ISETP.GE.AND P2, PT, R17, UR6, PT ;  /* 0x0000000611007c0c */ /* 0x000fe4000bf46270 */
[----:B------:R-:W-:Y:S02]  /*0860*/  ISETP.GT.AND P1, PT, R18, -0x1, !P1 ;  /* 0xffffffff1200780c */ /* 0x000fe40004f24270 */
[----:B------:R-:W-:-:S02]  /*0870*/  ISETP.GE.AND P3, PT, R19, UR6, PT ;  /* 0x0000000613007c0c */ /* 0x000fc4000bf66270 */
[----:B------:R-:W-:Y:S01]  /*0880*/  ISETP.GT.AND P2, PT, R17, -0x1, !P2 ;  /* 0xffffffff1100780c */ /* 0x000fe20005744270 */
[----:B------:R-:W-:Y:S01]  /*0890*/  IMAD R17, R9, UR6, R18 ;  /* 0x0000000609117c24 */ /* 0x000fe2000f8e0212 */
[----:B------:R-:W-:Y:S02]  /*08a0*/  PLOP3.LUT P1, PT, P0, P1, PT, 0x80, 0x8 ;  /* 0x000000000008781c */ /* 0x000fe40000723070 */
[----:B------:R-:W-:Y:S01]  /*08b0*/  ISETP.GT.AND P3, PT, R19, -0x1, !P3 ;  /* 0xffffffff1300780c */ /* 0x000fe20005f64270 */
[----:B------:R-:W-:Y:S01]  /*08c0*/  IMAD.IADD R19, R8, 0x1, R14 ;  /* 0x0000000108137824 */ /* 0x000fe200078e020e */
[C---:B------:R-:W-:Y:S01]  /*08d0*/  ISETP.GE.AND P5, PT, R20.reuse, UR6, PT ;  /* 0x0000000614007c0c */ /* 0x040fe2000bfa6270 */
[----:B-1----:R-:W-:Y:S01]  /*08e0*/  IMAD.WIDE R12, R17, 0x4, R12 ;  /* 0x00000004110c7825 */ /* 0x002fe200078e020c */
[----:B------:R-:W-:Y:S02]  /*08f0*/  PLOP3.LUT P2, PT, P0, P2, PT, 0x80, 0x8 ;  /* 0x000000000008781c */ /* 0x000fe40000745070 */
[----:B------:R-:W-:Y:S01]  /*0900*/  ISETP.GT.AND P5, PT, R20, -0x1, !P5 ;  /* 0xffffffff1400780c */ /* 0x000fe20006fa4270 */
[----:B--2---:R-:W-:Y:S01]  /*0910*/  IMAD.WIDE R10, R19, 0x4, R10 ;  /* 0x00000004130a7825 */ /* 0x004fe200078e020a */
[----:B------:R-:W-:-:S02]  /*0920*/  PLOP3.LUT P3, PT, P0, P3, PT, 0x80, 0x8 ;  /* 0x000000000008781c */ /* 0x000fc40000767070 */
[----:B------:R-:W-:Y:S01]  /*0930*/  PLOP3.LUT P5, PT, P0, P5, PT, 0x80, 0x8 ;  /* 0x000000000008781c */ /* 0x000fe200007ab070 */
[----:B------:R-:W2:Y:S04]  /*0940*/  @P1 LDG.E R18, desc[UR4][R12.64] ;  /* 0x000000040c121981 */ /* 0x000ea8000c1e1900 */
[----:B------:R-:W2:Y:S04]  /*0950*/  @P1 LDG.E R17, desc[UR4][R10.64] ;  /* 0x000000040a111981 */ /* 0x000ea8000c1e1900 */
[----:B------:R-:W3:Y:S04]  /*0960*/  @P2 LDG.E R20, desc[UR4][R12.64+0x4] ;  /* 0x000004040c142981 */ /* 0x000ee8000c1e1900 */
[----:B------:R-:W3:Y:S04]  /*0970*/  @P2 LDG.E R19, desc[UR4][R10.64+0x4] ;  /* 0x000004040a132981 */ /* 0x000ee8000c1e1900 */
[----:B------:R-:W4:Y:S04]  /*0980*/  @P3 LDG.E R22, desc[UR4][R12.64+0x8] ;  /* 0x000008040c163981 */ /* 0x000f28000c1e1900 */
[----:B------:R-:W4:Y:S04]  /*0990*/  @P3 LDG.E R21, desc[UR4][R10.64+0x8] ;  /* 0x000008040a153981 */ /* 0x000f28000c1e1900 */
[----:B------:R-:W5:Y:S04]  /*09a0*/  @P5 LDG.E R24, desc[UR4][R12.64+0xc] ;  /* 0x00000c040c185981 */ /* 0x000f68000c1e1900 */
[----:B------:R-:W5:Y:S01]  /*09b0*/  @P5 LDG.E R25, desc[UR4][R10.64+0xc] ;  /* 0x00000c040a195981 */ /* 0x000f62000c1e1900 */
[----:B------:R-:W-:-:S02]  /*09c0*/  VIADD R14, R14, 0x4 ;  /* 0x000000040e0e7836 */ /* 0x000fc40000000000 */
[----:B--2---:R-:W-:-:S04]  /*09d0*/  @P1 FFMA R7, R18, R17, R7 ;  /* 0x0000001112071223 */ /* 0x004fc80000000007 */
[----:B---3--:R-:W-:-:S04]  /*09e0*/  @P2 FFMA R7, R20, R19, R7 ;  /* 0x0000001314072223 */ /* 0x008fc80000000007 */
[----:B----4-:R-:W-:-:S04]  /*09f0*/  @P3 FFMA R7, R22, R21, R7 ;  /* 0x0000001516073223 */ /* 0x010fc80000000007 */
[----:B-----5:R-:W-:-:S07]  /*0a00*/  @P5 FFMA R7, R24, R25, R7 ;  /* 0x0000001918075223 */ /* 0x020fce0000000007 */
.L_x_4:
[----:B------:R-:W-:Y:S05]  /*0a10*/  @!P6 BRA `(.L_x_3) ;  /* 0x0000000000b0e947 */ /* 0x000fea0003800000 */
[----:B------:R-:W-:Y:S02]  /*0a20*/  ISETP.NE.AND P1, PT, R23, 0x1, PT ;  /* 0x000000011700780c */ /* 0x000fe40003f25270 */
[----:B------:R-:W-:-:S04]  /*0a30*/  LOP3.LUT R10, R4, 0x1, RZ, 0xc0, !PT ;  /* 0x00000001040a7812 */ /* 0x000fc800078ec0ff */
[----:B------:R-:W-:-:S07]  /*0a40*/  ISETP.NE.U32.AND P3, PT, R10, 0x1, PT ;  /* 0x000000010a00780c */ /* 0x000fce0003f65070 */
[----:B------:R-:W-:Y:S06]  /*0a50*/  @!P1 BRA `(.L_x_5) ;  /* 0x0000000000589947 */ /* 0x000fec0003800000 */
[----:B------:R-:W0:Y:S01]  /*0a60*/  LDCU UR6, c[0x0][0x398] ;  /* 0x00007300ff0677ac */ /* 0x000e220008000800 */
[----:B------:R-:W1:Y:S01]  /*0a70*/  LDC.64 R12, c[0x0][0x380] ;  /* 0x0000e000ff0c7b82 */ /* 0x000e620000000a00 */
[--C-:B------:R-:W-:Y:S02]  /*0a80*/  IMAD.IADD R18, R3, 0x1, R14.reuse ;  /* 0x0000000103127824 */ /* 0x100fe400078e020e */
[----:B------:R-:W-:Y:S02]  /*0a90*/  IMAD.IADD R19, R8, 0x1, R14 ;  /* 0x0000000108137824 */ /* 0x000fe400078e020e */
[----:B------:R-:W-:-:S03]  /*0aa0*/  VIADD R17, R18, 0x1 ;  /* 0x0000000112117836 */ /* 0x000fc60000000000 */
[----:B------:R-:W2:Y:S01]  /*0ab0*/  LDC.64 R10, c[0x0][0x388] ;  /* 0x0000e200ff0a7b82 */ /* 0x000ea20000000a00 */
[C---:B0-----:R-:W-:Y:S02]  /*0ac0*/  ISETP.GE.AND P1, PT, R18.reuse, UR6, PT ;  /* 0x0000000612007c0c */ /* 0x041fe4000bf26270 */
[C---:B------:R-:W-:Y:S02]  /*0ad0*/  ISETP.GE.AND P2, PT, R17.reuse, UR6, PT ;  /* 0x0000000611007c0c */ /* 0x040fe4000bf46270 */
[----:B------:R-:W-:Y:S02]  /*0ae0*/  ISETP.GT.AND P1, PT, R18, -0x1, !P1 ;  /* 0xffffffff1200780c */ /* 0x000fe40004f24270 */
[----:B------:R-:W-:Y:S01]  /*0af0*/  ISETP.GT.AND P2, PT, R17, -0x1, !P2 ;  /* 0xffffffff1100780c */ /* 0x000fe20005744270 */
[----:B------:R-:W-:Y:S01]  /*0b00*/  IMAD R17, R9, UR6, R18 ;  /* 0x0000000609117c24 */ /* 0x000fe2000f8e0212 */
[----:B------:R-:W-:Y:S02]  /*0b10*/  PLOP3.LUT P1, PT, P0, P1, PT, 0x80, 0x8 ;  /* 0x000000000008781c */ /* 0x000fe40000723070 */
[----:B------:R-:W-:Y:S01]  /*0b20*/  PLOP3.LUT P2, PT, P0, P2, PT, 0x80, 0x8 ;  /* 0x000000000008781c */ /* 0x000fe20000745070 */
[----:B-1----:R-:W-:-:S04]  /*0b30*/  IMAD.WIDE R12, R17, 0x4, R12 ;  /* 0x00000004110c7825 */ /* 0x002fc800078e020c */
[----:B--2---:R-:W-:-:S06]  /*0b40*/  IMAD.WIDE R10, R19, 0x4, R10 ;  /* 0x00000004130a7825 */ /* 0x004fcc00078e020a */
[----:B------:R-:W2:Y:S04]  /*0b50*/  @P1 LDG.E R18, desc[UR4][R12.64] ;  /* 0x000000040c121981 */ /* 0x000ea8000c1e1900 */
[----:B------:R-:W2:Y:S04]  /*0b60*/  @P1 LDG.E R17, desc[UR4][R10.64] ;  /* 0x000000040a111981 */ /* 0x000ea8000c1e1900 */
[----:B------:R-:W3:Y:S04]  /*0b70*/  @P2 LDG.E R20, desc[UR4][R12.64+0x4] ;  /* 0x000004040c142981 */ /* 0x000ee8000c1e1900 */
[----:B------:R-:W3:Y:S01]  /*0b80*/  @P2 LDG.E R19, desc[UR4][R10.64+0x4] ;  /* 0x000004040a132981 */ /* 0x000ee2000c1e1900 */
[----:B------:R-:W-:-:S02]  /*0b90*/  VIADD R14, R14, 0x2 ;  /* 0x000000020e0e7836 */ /* 0x000fc40000000000 */
[----:B--2---:R-:W-:-:S04]  /*0ba0*/  @P1 FFMA R7, R18, R17, R7 ;  /* 0x0000001112071223 */ /* 0x004fc80000000007 */
[----:B---3--:R-:W-:-:S07]  /*0bb0*/  @P2 FFMA R7, R20, R19, R7 ;  /* 0x0000001314072223 */ /* 0x008fce0000000007 */
.L_x_5:
[----:B------:R-:W-:Y:S05]  /*0bc0*/  @!P3 BRA `(.L_x_3) ;  /* 0x000000000044b947 */ /* 0x000fea0003800000 */
[----:B------:R-:W0:Y:S01]  /*0bd0*/  LDCU UR6, c[0x0][0x398] ;  /* 0x00007300ff0677ac */ /* 0x000e220008000800 */
[----:B------:R-:W-:Y:S01]  /*0be0*/  IMAD.IADD R18, R3, 0x1, R14 ;  /* 0x0000000103127824 */ /* 0x000fe200078e020e */
[----:B------:R-:W-:Y:S04]  /*0bf0*/  BSSY.RECONVERGENT B0, `(.L_x_3) ;  /* 0x000000e000007945 */ /* 0x000fe80003800200 */
[----:B0-----:R-:W-:-:S04]  /*0c00*/  ISETP.GE.AND P1, PT, R18, UR6, PT ;  /* 0x0000000612007c0c */ /* 0x001fc8000bf26270 */
[----:B------:R-:W-:-:S04]  /*0c10*/  ISETP.GT.AND P1, PT, R18, -0x1, !P1 ;  /* 0xffffffff1200780c */ /* 0x000fc80004f24270 */
[----:B------:R-:W-:-:S13]  /*0c20*/  PLOP3.LUT P1, PT, P0, P1, PT, 0x80, 0x8 ;  /* 0x000000000008781c */ /* 0x000fda0000723070 */
[----:B------:R-:W-:Y:S05]  /*0c30*/  @!P1 BRA `(.L_x_6) ;  /* 0x0000000000249947 */ /* 0x000fea0003800000 */
[----:B------:R-:W0:Y:S01]  /*0c40*/  LDC.64 R12, c[0x0][0x380] ;  /* 0x0000e000ff0c7b82 */ /* 0x000e220000000a00 */
[----:B------:R-:W-:Y:S02]  /*0c50*/  IMAD R9, R9, UR6, R18 ;  /* 0x0000000609097c24 */ /* 0x000fe4000f8e0212 */
[----:B------:R-:W-:-:S05]  /*0c60*/  IMAD.IADD R17, R8, 0x1, R14 ;  /* 0x0000000108117824 */ /* 0x000fca00078e020e */
[----:B------:R-:W1:Y:S01]  /*0c70*/  LDC.64 R10, c[0x0][0x388] ;  /* 0x0000e200ff0a7b82 */ /* 0x000e620000000a00 */
[----:B0-----:R-:W-:-:S06]  /*0c80*/  IMAD.WIDE R12, R9, 0x4, R12 ;  /* 0x00000004090c7825 */ /* 0x001fcc00078e020c */
[----:B------:R-:W2:Y:S01]  /*0c90*/  LDG.E R12, desc[UR4][R12.64] ;  /* 0x000000040c0c7981 */ /* 0x000ea2000c1e1900 */
[----:B-1----:R-:W-:-:S06]  /*0ca0*/  IMAD.WIDE R10, R17, 0x4, R10 ;  /* 0x00000004110a7825 */ /* 0x002fcc00078e020a */
[----:B------:R-:W2:Y:S02]  /*0cb0*/  LDG.E R10, desc[UR4][R10.64] ;  /* 0x000000040a0a7981 */ /* 0x000ea4000c1e1900 */
[----:B--2---:R-:W-:-:S07]  /*0cc0*/  FFMA R7, R12, R10, R7 ;  /* 0x0000000a0c077223 */ /* 0x004fce0000000007 */
.L_x_6:
[----:B------:R-:W-:Y:S05]  /*0cd0*/  BSYNC.RECONVERGENT B0 ;  /* 0x0000000000007941 */ /* 0x000fea0003800200 */
.L_x_3:
[----:B------:R-:W-:Y:S05]  /*0ce0*/  @P4 BRA `(.L_x_7) ;  /* 0xfffffff400404947 */ /* 0x000fea000383ffff */
.L_x_0:
[----:B------:R-:W0:Y:S01]  /*0cf0*/  LDC.64 R4, c[0x0][0x390] ;  /* 0x0000e400ff047b82 */ /* 0x000e220000000a00 */
[----:B------:R-:W1:Y:S02]  /*0d00*/  LDCU UR6, c[0x0][0x398] ;  /* 0x00007300ff0677ac */ /* 0x000e640008000800 */
[----:B-1----:R-:W-:-:S04]  /*0d10*/  IMAD R3, R0, UR6, R3 ;  /* 0x0000000600037c24 */ /* 0x002fc8000f8e0203 */
[----:B0-----:R-:W-:-:S05]  /*0d20*/  IMAD.WIDE R2, R3, 0x4, R4 ;  /* 0x0000000403027825 */ /* 0x001fca00078e0204 */
[----:B------:R-:W-:Y:S01]  /*0d30*/  STG.E desc[UR4][R2.64], R7 ;  /* 0x0000000702007986 */ /* 0x000fe2000c101904 */
[----:B------:R-:W-:Y:S05]  /*0d40*/  EXIT ;  /* 0x000000000000794d */ /* 0x000fea0003800000 */
.L_x_8:
[----:B------:R-:W-:-:S00]  /*0d50*/  BRA `(.L_x_8) ;  /* 0xfffffffc00fc7947 */ /* 0x000fc0000383ffff */
[----:B------:R-:W-:-:S00]  /*0d60*/  NOP ;  /* 0x0000000000007918 */ /* 0x000fc00000000000 */
        /* <DEDUP_REMOVED lines=9> */
.L_x_9:


//--------------------- .nv.shared.reserved.0     --------------------------
	.section	.nv.shared.reserved.0,"aw",@nobits
	.weak		__nv_reservedSMEM_offset_0_alias
	.size		__nv_reservedSMEM_offset_0_alias, 0, 64
	.other		__nv_reservedSMEM_offset_0_alias,@"STO_CUDA_RESERVED_SHARED STV_DEFAULT"
__nv_reservedSMEM_offset_0_alias:
	.zero		0
	.zero		64


//--------------------- .nv.constant0._Z6conv2dPfS_S_iiii --------------------------
	.section	.nv.constant0._Z6conv2dPfS_S_iiii,"a",@progbits
	.sectionflags	@""
	.align	4
.nv.constant0._Z6conv2dPfS_S_iiii:
	.zero		936


//--------------------- SYMBOLS --------------------------

	.type		.nv.reservedSmem.offset0,@object
	.size		.nv.reservedSmem.offset0,0x4
